//
// Generated by NVIDIA NVVM Compiler
//
// Compiler Build ID: CL-36424714
// Cuda compilation tools, release 13.0, V13.0.88
// Based on NVVM 20.0.0
//

.version 9.0
.target sm_100
.address_size 64

	// .globl	_Z11double_dataIiEvPT_i

.visible .entry _Z11double_dataIiEvPT_i(
	.param .u64 .ptr .align 1 _Z11double_dataIiEvPT_i_param_0,
	.param .u32 _Z11double_dataIiEvPT_i_param_1
)
{
	.reg .pred 	%p<7>;
	.reg .b32 	%r<41>;
	.reg .b64 	%rd<11>;

	ld.param.u64 	%rd2, [_Z11double_dataIiEvPT_i_param_0];
	ld.param.u32 	%r12, [_Z11double_dataIiEvPT_i_param_1];
	cvta.to.global.u64 	%rd1, %rd2;
	mov.u32 	%r13, %ctaid.x;
	mov.u32 	%r14, %ntid.x;
	mov.u32 	%r15, %tid.x;
	mad.lo.s32 	%r39, %r13, %r14, %r15;
	mov.u32 	%r16, %nctaid.x;
	mul.lo.s32 	%r2, %r14, %r16;
	setp.ge.s32 	%p1, %r39, %r12;
	@%p1 bra 	$L__BB0_7;
	add.s32 	%r17, %r39, %r2;
	max.s32 	%r18, %r12, %r17;
	setp.lt.s32 	%p2, %r17, %r12;
	selp.u32 	%r19, 1, 0, %p2;
	add.s32 	%r20, %r17, %r19;
	sub.s32 	%r21, %r18, %r20;
	div.u32 	%r22, %r21, %r2;
	add.s32 	%r3, %r22, %r19;
	and.b32  	%r23, %r3, 3;
	setp.eq.s32 	%p3, %r23, 3;
	@%p3 bra 	$L__BB0_4;
	add.s32 	%r24, %r3, 1;
	and.b32  	%r25, %r24, 3;
	neg.s32 	%r37, %r25;
$L__BB0_3:
	.pragma "nounroll";
	mul.wide.s32 	%rd3, %r39, 4;
	add.s64 	%rd4, %rd1, %rd3;
	ld.global.u32 	%r26, [%rd4];
	shl.b32 	%r27, %r26, 1;
	st.global.u32 	[%rd4], %r27;
	add.s32 	%r39, %r39, %r2;
	add.s32 	%r37, %r37, 1;
	setp.ne.s32 	%p4, %r37, 0;
	@%p4 bra 	$L__BB0_3;
$L__BB0_4:
	setp.lt.u32 	%p5, %r3, 3;
	@%p5 bra 	$L__BB0_7;
	mul.wide.s32 	%rd7, %r2, 4;
	shl.b32 	%r36, %r2, 2;
$L__BB0_6:
	mul.wide.s32 	%rd5, %r39, 4;
	add.s64 	%rd6, %rd1, %rd5;
	ld.global.u32 	%r28, [%rd6];
	shl.b32 	%r29, %r28, 1;
	st.global.u32 	[%rd6], %r29;
	add.s64 	%rd8, %rd6, %rd7;
	ld.global.u32 	%r30, [%rd8];
	shl.b32 	%r31, %r30, 1;
	st.global.u32 	[%rd8], %r31;
	add.s64 	%rd9, %rd8, %rd7;
	ld.global.u32 	%r32, [%rd9];
	shl.b32 	%r33, %r32, 1;
	st.global.u32 	[%rd9], %r33;
	add.s64 	%rd10, %rd9, %rd7;
	ld.global.u32 	%r34, [%rd10];
	shl.b32 	%r35, %r34, 1;
	st.global.u32 	[%rd10], %r35;
	add.s32 	%r39, %r36, %r39;
	setp.lt.s32 	%p6, %r39, %r12;
	@%p6 bra 	$L__BB0_6;
$L__BB0_7:
	ret;

}


// ===== COMPILED SASS (sm_100) =====

	.target	sm_100

	.elftype	@"ET_EXEC"


//--------------------- .note.nv.tkinfo           --------------------------
	.section	.note.nv.tkinfo,"",@"SHT_NOTE"
	.sectionflags	@"SHF_NOTE_NV_TKINFO"
	.tkinfo
        /*0018*/ 	.word	0x00000002
        /*0030*/ 	.string	""
        /*0030*/ 	.string	"ptxas"
        /*0030*/ 	.string	"Cuda compilation tools, release 13.0, V13.0.88"
        /*0030*/ 	.string	"Build cuda_13.0.r13.0/compiler.36424714_0"
        /*0030*/ 	.string	"-arch sm_100 -m 64 "



//--------------------- .note.nv.cuinfo           --------------------------
	.section	.note.nv.cuinfo,"",@"SHT_NOTE"
	.sectionflags	@"SHF_NOTE_NV_CUINFO"
        /*0018*/ 	.short	0x0002
        /*001a*/ 	.short	0x0064
        /*001c*/ 	.short	0x0082
	.zero		2


//--------------------- .nv.info                  --------------------------
	.section	.nv.info,"",@"SHT_CUDA_INFO"
	.align	4


	//----- nvinfo : EIATTR_REGCOUNT
	.align		4
        /*0000*/ 	.byte	0x04, 0x2f
        /*0002*/ 	.short	(.L_1 - .L_0)
	.align		4
.L_0:
        /*0004*/ 	.word	index@(_Z11double_dataIiEvPT_i)
        /*0008*/ 	.word	0x00000018


	//----- nvinfo : EIATTR_FRAME_SIZE
	.align		4
.L_1:
        /*000c*/ 	.byte	0x04, 0x11
        /*000e*/ 	.short	(.L_3 - .L_2)
	.align		4
.L_2:
        /*0010*/ 	.word	index@(_Z11double_dataIiEvPT_i)
        /*0014*/ 	.word	0x00000000


	//----- nvinfo : EIATTR_MIN_STACK_SIZE
	.align		4
.L_3:
        /*0018*/ 	.byte	0x04, 0x12
        /*001a*/ 	.short	(.L_5 - .L_4)
	.align		4
.L_4:
        /*001c*/ 	.word	index@(_Z11double_dataIiEvPT_i)
        /*0020*/ 	.word	0x00000000
.L_5:


//--------------------- .nv.compat                --------------------------
	.section	.nv.compat,"",@"SHT_CUDA_COMPAT_INFO"
	.align	4
        /*0000*/ 	.byte	0x02, 0x09, 0x00, 0x00, 0x02, 0x02, 0x01, 0x00, 0x02, 0x05, 0x05, 0x00, 0x03, 0x07, 0x01, 0x01
        /*0010*/ 	.byte	0x02, 0x03, 0x00, 0x00, 0x02, 0x06, 0x01, 0x00, 0x04, 0x0b, 0x08, 0x00, 0x09, 0x00, 0x00, 0x00
        /*0020*/ 	.byte	0x00, 0x00, 0x00, 0x00


//--------------------- .nv.info._Z11double_dataIiEvPT_i --------------------------
	.section	.nv.info._Z11double_dataIiEvPT_i,"",@"SHT_CUDA_INFO"
	.sectionflags	@""
	.align	4


	//----- nvinfo : EIATTR_CUDA_API_VERSION
	.align		4
        /*0000*/ 	.byte	0x04, 0x37
        /*0002*/ 	.short	(.L_7 - .L_6)
.L_6:
        /*0004*/ 	.word	0x00000082


	//----- nvinfo : EIATTR_KPARAM_INFO
	.align		4
.L_7:
        /*0008*/ 	.byte	0x04, 0x17
        /*000a*/ 	.short	(.L_9 - .L_8)
.L_8:
        /*000c*/ 	.word	0x00000000
        /*0010*/ 	.short	0x0001
        /*0012*/ 	.short	0x0008
        /*0014*/ 	.byte	0x00, 0xf0, 0x11, 0x00


	//----- nvinfo : EIATTR_KPARAM_INFO
	.align		4
.L_9:
        /*0018*/ 	.byte	0x04, 0x17
        /*001a*/ 	.short	(.L_11 - .L_10)
.L_10:
        /*001c*/ 	.word	0x00000000
        /*0020*/ 	.short	0x0000
        /*0022*/ 	.short	0x0000
        /*0024*/ 	.byte	0x00, 0xf5, 0x21, 0x00


	//----- nvinfo : EIATTR_SPARSE_MMA_MASK
	.align		4
.L_11:
        /*0028*/ 	.byte	0x03, 0x50
        /*002a*/ 	.short	0x0000


	//----- nvinfo : EIATTR_MAXREG_COUNT
	.align		4
        /*002c*/ 	.byte	0x03, 0x1b
        /*002e*/ 	.short	0x00ff


	//----- nvinfo : EIATTR_MERCURY_ISA_VERSION
	.align		4
        /*0030*/ 	.byte	0x03, 0x5f
        /*0032*/ 	.short	0x0101


	//----- nvinfo : EIATTR_VRC_CTA_INIT_COUNT
	.align		4
        /*0034*/ 	.byte	0x02, 0x4a
	.zero		1
	.zero		1


	//----- nvinfo : EIATTR_EXIT_INSTR_OFFSETS
	.align		4
        /*0038*/ 	.byte	0x04, 0x1c
        /*003a*/ 	.short	(.L_13 - .L_12)


	//   ....[0]....
.L_12:
        /*003c*/ 	.word	0x00000090


	//   ....[1]....
        /*0040*/ 	.word	0x00000360


	//   ....[2]....
        /*0044*/ 	.word	0x000004a0


	//----- nvinfo : EIATTR_CRS_STACK_SIZE
	.align		4
.L_13:
        /*0048*/ 	.byte	0x04, 0x1e
        /*004a*/ 	.short	(.L_15 - .L_14)
.L_14:
        /*004c*/ 	.word	0x00000000


	//----- nvinfo : EIATTR_CBANK_PARAM_SIZE
	.align		4
.L_15:
        /*0050*/ 	.byte	0x03, 0x19
        /*0052*/ 	.short	0x000c


	//----- nvinfo : EIATTR_PARAM_CBANK
	.align		4
        /*0054*/ 	.byte	0x04, 0x0a
        /*0056*/ 	.short	(.L_17 - .L_16)
	.align		4
.L_16:
        /*0058*/ 	.word	index@(.nv.constant0._Z11double_dataIiEvPT_i)
        /*005c*/ 	.short	0x0380
        /*005e*/ 	.short	0x000c


	//----- nvinfo : EIATTR_SW_WAR
	.align		4
.L_17:
        /*0060*/ 	.byte	0x04, 0x36
        /*0062*/ 	.short	(.L_19 - .L_18)
.L_18:
        /*0064*/ 	.word	0x00000008
.L_19:


//--------------------- .nv.callgraph             --------------------------
	.section	.nv.callgraph,"",@"SHT_CUDA_CALLGRAPH"
	.align	4
	.sectionentsize	8
	.align		4
        /*0000*/ 	.word	0x00000000
	.align		4
        /*0004*/ 	.word	0xffffffff
	.align		4
        /*0008*/ 	.word	0x00000000
	.align		4
        /*000c*/ 	.word	0xfffffffe
	.align		4
        /*0010*/ 	.word	0x00000000
	.align		4
        /*0014*/ 	.word	0xfffffffd
	.align		4
        /*0018*/ 	.word	0x00000000
	.align		4
        /*001c*/ 	.word	0xfffffffc


//--------------------- .text._Z11double_dataIiEvPT_i --------------------------
	.section	.text._Z11double_dataIiEvPT_i,"ax",@progbits
	.align	128
        .global         _Z11double_dataIiEvPT_i
        .type           _Z11double_dataIiEvPT_i,@function
        .size           _Z11double_dataIiEvPT_i,(.L_x_5 - _Z11double_dataIiEvPT_i)
        .other          _Z11double_dataIiEvPT_i,@"STO_CUDA_ENTRY STV_DEFAULT"
_Z11double_dataIiEvPT_i:
.text._Z11double_dataIiEvPT_i:
[----:B------:R-:W-:Y:S01]  /*0000*/  LDC R1, c[0x0][0x37c] ;  /* 0x0000df00ff017b82 */ /* 0x000fe20000000800 */
[----:B------:R-:W0:Y:S07]  /*0010*/  S2R R5, SR_TID.X ;  /* 0x0000000000057919 */ /* 0x000e2e0000002100 */
[----:B------:R-:W0:Y:S01]  /*0020*/  S2UR UR4, SR_CTAID.X ;  /* 0x00000000000479c3 */ /* 0x000e220000002500 */
[----:B------:R-:W1:Y:S07]  /*0030*/  LDCU UR6, c[0x0][0x388] ;  /* 0x00007100ff0677ac */ /* 0x000e6e0008000800 */
[----:B------:R-:W0:Y:S01]  /*0040*/  LDC R0, c[0x0][0x360] ;  /* 0x0000d800ff007b82 */ /* 0x000e220000000800 */
[----:B------:R-:W2:Y:S01]  /*0050*/  LDCU UR5, c[0x0][0x370] ;  /* 0x00006e00ff0577ac */ /* 0x000ea20008000800 */
[----:B0-----:R-:W-:-:S02]  /*0060*/  IMAD R5, R0, UR4, R5 ;  /* 0x0000000400057c24 */ /* 0x001fc4000f8e0205 */
[----:B--2---:R-:W-:-:S03]  /*0070*/  IMAD R0, R0, UR5, RZ ;  /* 0x0000000500007c24 */ /* 0x004fc6000f8e02ff */
[----:B-1----:R-:W-:-:S13]  /*0080*/  ISETP.GE.AND P0, PT, R5, UR6, PT ;  /* 0x0000000605007c0c */ /* 0x002fda000bf06270 */
[----:B------:R-:W-:Y:S05]  /*0090*/  @P0 EXIT ;  /* 0x000000000000094d */ /* 0x000fea0003800000 */
[----:B------:R-:W0:Y:S01]  /*00a0*/  I2F.U32.RP R8, R0 ;  /* 0x0000000000087306 */ /* 0x000e220000209000 */
[C---:B------:R-:W-:Y:S01]  /*00b0*/  IADD3 R4, PT, PT, R0.reuse, R5, RZ ;  /* 0x0000000500047210 */ /* 0x040fe20007ffe0ff */
[----:B------:R-:W-:Y:S01]  /*00c0*/  IMAD.MOV R9, RZ, RZ, -R0 ;  /* 0x000000ffff097224 */ /* 0x000fe200078e0a00 */
[----:B------:R-:W-:Y:S01]  /*00d0*/  ISETP.NE.U32.AND P2, PT, R0, RZ, PT ;  /* 0x000000ff0000720c */ /* 0x000fe20003f45070 */
[----:B------:R-:W1:Y:S01]  /*00e0*/  LDCU.64 UR4, c[0x0][0x358] ;  /* 0x00006b00ff0477ac */ /* 0x000e620008000a00 */
[C---:B------:R-:W-:Y:S01]  /*00f0*/  ISETP.GE.AND P0, PT, R4.reuse, UR6, PT ;  /* 0x0000000604007c0c */ /* 0x040fe2000bf06270 */
[----:B------:R-:W-:Y:S01]  /*0100*/  BSSY.RECONVERGENT B0, `(.L_x_0) ;  /* 0x0000025000007945 */ /* 0x000fe20003800200 */
[----:B------:R-:W-:Y:S02]  /*0110*/  VIMNMX R7, PT, PT, R4, UR6, !PT ;  /* 0x0000000604077c48 */ /* 0x000fe4000ffe0100 */
[----:B------:R-:W-:-:S04]  /*0120*/  SEL R6, RZ, 0x1, P0 ;  /* 0x00000001ff067807 */ /* 0x000fc80000000000 */
[----:B------:R-:W-:Y:S01]  /*0130*/  IADD3 R7, PT, PT, R7, -R4, -R6 ;  /* 0x8000000407077210 */ /* 0x000fe20007ffe806 */
[----:B0-----:R-:W0:Y:S02]  /*0140*/  MUFU.RCP R8, R8 ;  /* 0x0000000800087308 */ /* 0x001e240000001000 */
[----:B0-----:R-:W-:-:S06]  /*0150*/  VIADD R2, R8, 0xffffffe ;  /* 0x0ffffffe08027836 */ /* 0x001fcc0000000000 */
[----:B------:R0:W2:Y:S02]  /*0160*/  F2I.FTZ.U32.TRUNC.NTZ R3, R2 ;  /* 0x0000000200037305 */ /* 0x0000a4000021f000 */
[----:B0-----:R-:W-:Y:S02]  /*0170*/  IMAD.MOV.U32 R2, RZ, RZ, RZ ;  /* 0x000000ffff027224 */ /* 0x001fe400078e00ff */
[----:B--2---:R-:W-:-:S04]  /*0180*/  IMAD R9, R9, R3, RZ ;  /* 0x0000000309097224 */ /* 0x004fc800078e02ff */
[----:B------:R-:W-:-:S06]  /*0190*/  IMAD.HI.U32 R8, R3, R9, R2 ;  /* 0x0000000903087227 */ /* 0x000fcc00078e0002 */
[----:B------:R-:W-:-:S05]  /*01a0*/  IMAD.HI.U32 R9, R8, R7, RZ ;  /* 0x0000000708097227 */ /* 0x000fca00078e00ff */
[----:B------:R-:W-:-:S05]  /*01b0*/  IADD3 R2, PT, PT, -R9, RZ, RZ ;  /* 0x000000ff09027210 */ /* 0x000fca0007ffe1ff */
[----:B------:R-:W-:Y:S02]  /*01c0*/  IMAD R7, R0, R2, R7 ;  /* 0x0000000200077224 */ /* 0x000fe400078e0207 */
[----:B------:R-:W0:Y:S03]  /*01d0*/  LDC.64 R2, c[0x0][0x380] ;  /* 0x0000e000ff027b82 */ /* 0x000e260000000a00 */
[----:B------:R-:W-:-:S13]  /*01e0*/  ISETP.GE.U32.AND P0, PT, R7, R0, PT ;  /* 0x000000000700720c */ /* 0x000fda0003f06070 */
[----:B------:R-:W-:Y:S01]  /*01f0*/  @P0 IMAD.IADD R7, R7, 0x1, -R0 ;  /* 0x0000000107070824 */ /* 0x000fe200078e0a00 */
[----:B------:R-:W-:-:S04]  /*0200*/  @P0 IADD3 R9, PT, PT, R9, 0x1, RZ ;  /* 0x0000000109090810 */ /* 0x000fc80007ffe0ff */
[----:B------:R-:W-:-:S13]  /*0210*/  ISETP.GE.U32.AND P1, PT, R7, R0, PT ;  /* 0x000000000700720c */ /* 0x000fda0003f26070 */
[----:B------:R-:W-:Y:S01]  /*0220*/  @P1 VIADD R9, R9, 0x1 ;  /* 0x0000000109091836 */ /* 0x000fe20000000000 */
[----:B------:R-:W-:-:S04]  /*0230*/  @!P2 LOP3.LUT R9, RZ, R0, RZ, 0x33, !PT ;  /* 0x00000000ff09a212 */ /* 0x000fc800078e33ff */
[----:B------:R-:W-:-:S04]  /*0240*/  IADD3 R4, PT, PT, R6, R9, RZ ;  /* 0x0000000906047210 */ /* 0x000fc80007ffe0ff */
[C---:B------:R-:W-:Y:S02]  /*0250*/  LOP3.LUT R6, R4.reuse, 0x3, RZ, 0xc0, !PT ;  /* 0x0000000304067812 */ /* 0x040fe400078ec0ff */
[----:B------:R-:W-:Y:S02]  /*0260*/  ISETP.GE.U32.AND P1, PT, R4, 0x3, PT ;  /* 0x000000030400780c */ /* 0x000fe40003f26070 */
[----:B------:R-:W-:-:S13]  /*0270*/  ISETP.NE.AND P0, PT, R6, 0x3, PT ;  /* 0x000000030600780c */ /* 0x000fda0003f05270 */
[----:B01----:R-:W-:Y:S05]  /*0280*/  @!P0 BRA `(.L_x_1) ;  /* 0x0000000000308947 */ /* 0x003fea0003800000 */
[----:B------:R-:W0:Y:S01]  /*0290*/  LDC.64 R8, c[0x0][0x380] ;  /* 0x0000e000ff087b82 */ /* 0x000e220000000a00 */
[----:B------:R-:W-:-:S05]  /*02a0*/  VIADD R4, R4, 0x1 ;  /* 0x0000000104047836 */ /* 0x000fca0000000000 */
[----:B------:R-:W-:-:S04]  /*02b0*/  LOP3.LUT R4, R4, 0x3, RZ, 0xc0, !PT ;  /* 0x0000000304047812 */ /* 0x000fc800078ec0ff */
[----:B------:R-:W-:-:S07]  /*02c0*/  IADD3 R4, PT, PT, -R4, RZ, RZ ;  /* 0x000000ff04047210 */ /* 0x000fce0007ffe1ff */
.L_x_2:
[----:B01----:R-:W-:-:S05]  /*02d0*/  IMAD.WIDE R6, R5, 0x4, R8 ;  /* 0x0000000405067825 */ /* 0x003fca00078e0208 */
[----:B------:R-:W2:Y:S01]  /*02e0*/  LDG.E R10, desc[UR4][R6.64] ;  /* 0x00000004060a7981 */ /* 0x000ea2000c1e1900 */
[----:B------:R-:W-:Y:S01]  /*02f0*/  IADD3 R4, PT, PT, R4, 0x1, RZ ;  /* 0x0000000104047810 */ /* 0x000fe20007ffe0ff */
[----:B------:R-:W-:-:S03]  /*0300*/  IMAD.IADD R5, R0, 0x1, R5 ;  /* 0x0000000100057824 */ /* 0x000fc600078e0205 */
[----:B------:R-:W-:Y:S01]  /*0310*/  ISETP.NE.AND P0, PT, R4, RZ, PT ;  /* 0x000000ff0400720c */ /* 0x000fe20003f05270 */
[----:B--2---:R-:W-:-:S05]  /*0320*/  IMAD.SHL.U32 R11, R10, 0x2, RZ ;  /* 0x000000020a0b7824 */ /* 0x004fca00078e00ff */
[----:B------:R1:W-:Y:S07]  /*0330*/  STG.E desc[UR4][R6.64], R11 ;  /* 0x0000000b06007986 */ /* 0x0003ee000c101904 */
[----:B------:R-:W-:Y:S05]  /*0340*/  @P0 BRA `(.L_x_2) ;  /* 0xfffffffc00e00947 */ /* 0x000fea000383ffff */
.L_x_1:
[----:B------:R-:W-:Y:S05]  /*0350*/  BSYNC.RECONVERGENT B0 ;  /* 0x0000000000007941 */ /* 0x000fea0003800200 */
.L_x_0:
[----:B------:R-:W-:Y:S05]  /*0360*/  @!P1 EXIT ;  /* 0x000000000000994d */ /* 0x000fea0003800000 */
.L_x_3:
[----:B0-----:R-:W-:-:S05]  /*0370*/  IMAD.WIDE R12, R5, 0x4, R2 ;  /* 0x00000004050c7825 */ /* 0x001fca00078e0202 */
[----:B------:R-:W2:Y:S01]  /*0380*/  LDG.E R4, desc[UR4][R12.64] ;  /* 0x000000040c047981 */ /* 0x000ea2000c1e1900 */
[----:B-1----:R-:W-:Y:S01]  /*0390*/  IMAD.WIDE R6, R0, 0x4, R12 ;  /* 0x0000000400067825 */ /* 0x002fe200078e020c */
[----:B--2---:R-:W-:-:S05]  /*03a0*/  SHF.L.U32 R15, R4, 0x1, RZ ;  /* 0x00000001040f7819 */ /* 0x004fca00000006ff */
[----:B------:R0:W-:Y:S04]  /*03b0*/  STG.E desc[UR4][R12.64], R15 ;  /* 0x0000000f0c007986 */ /* 0x0001e8000c101904 */
[----:B------:R-:W2:Y:S01]  /*03c0*/  LDG.E R4, desc[UR4][R6.64] ;  /* 0x0000000406047981 */ /* 0x000ea2000c1e1900 */
[----:B------:R-:W-:-:S04]  /*03d0*/  IMAD.WIDE R8, R0, 0x4, R6 ;  /* 0x0000000400087825 */ /* 0x000fc800078e0206 */
[----:B--2---:R-:W-:-:S05]  /*03e0*/  IMAD.SHL.U32 R17, R4, 0x2, RZ ;  /* 0x0000000204117824 */ /* 0x004fca00078e00ff */
[----:B------:R0:W-:Y:S04]  /*03f0*/  STG.E desc[UR4][R6.64], R17 ;  /* 0x0000001106007986 */ /* 0x0001e8000c101904 */
[----:B------:R-:W2:Y:S01]  /*0400*/  LDG.E R4, desc[UR4][R8.64] ;  /* 0x0000000408047981 */ /* 0x000ea2000c1e1900 */
[----:B------:R-:W-:Y:S01]  /*0410*/  IMAD.WIDE R10, R0, 0x4, R8 ;  /* 0x00000004000a7825 */ /* 0x000fe200078e0208 */
[----:B--2---:R-:W-:-:S05]  /*0420*/  SHF.L.U32 R19, R4, 0x1, RZ ;  /* 0x0000000104137819 */ /* 0x004fca00000006ff */
[----:B------:R0:W-:Y:S04]  /*0430*/  STG.E desc[UR4][R8.64], R19 ;  /* 0x0000001308007986 */ /* 0x0001e8000c101904 */
[----:B------:R-:W2:Y:S01]  /*0440*/  LDG.E R4, desc[UR4][R10.64] ;  /* 0x000000040a047981 */ /* 0x000ea2000c1e1900 */
[----:B------:R-:W-:-:S04]  /*0450*/  LEA R5, R0, R5, 0x2 ;  /* 0x0000000500057211 */ /* 0x000fc800078e10ff */
[----:B------:R-:W-:Y:S01]  /*0460*/  ISETP.GE.AND P0, PT, R5, UR6, PT ;  /* 0x0000000605007c0c */ /* 0x000fe2000bf06270 */
[----:B--2---:R-:W-:-:S05]  /*0470*/  IMAD.SHL.U32 R21, R4, 0x2, RZ ;  /* 0x0000000204157824 */ /* 0x004fca00078e00ff */
[----:B------:R0:W-:Y:S07]  /*0480*/  STG.E desc[UR4][R10.64], R21 ;  /* 0x000000150a007986 */ /* 0x0001ee000c101904 */
[----:B------:R-:W-:Y:S05]  /*0490*/  @!P0 BRA `(.L_x_3) ;  /* 0xfffffffc00b48947 */ /* 0x000fea000383ffff */
[----:B------:R-:W-:Y:S05]  /*04a0*/  EXIT ;  /* 0x000000000000794d */ /* 0x000fea0003800000 */
.L_x_4:
[----:B------:R-:W-:-:S00]  /*04b0*/  BRA `(.L_x_4) ;  /* 0xfffffffc00fc7947 */ /* 0x000fc0000383ffff */
[----:B------:R-:W-:-:S00]  /*04c0*/  NOP ;  /* 0x0000000000007918 */ /* 0x000fc00000000000 */
        /* <DEDUP_REMOVED lines=11> */
.L_x_5:


//--------------------- .nv.shared.reserved.0     --------------------------
	.section	.nv.shared.reserved.0,"aw",@nobits
	.weak		__nv_reservedSMEM_offset_0_alias
	.size		__nv_reservedSMEM_offset_0_alias, 0, 64
	.other		__nv_reservedSMEM_offset_0_alias,@"STO_CUDA_RESERVED_SHARED STV_DEFAULT"
__nv_reservedSMEM_offset_0_alias:
	.zero		0
	.zero		64


//--------------------- .nv.constant0._Z11double_dataIiEvPT_i --------------------------
	.section	.nv.constant0._Z11double_dataIiEvPT_i,"a",@progbits
	.sectionflags	@""
	.align	4
.nv.constant0._Z11double_dataIiEvPT_i:
	.zero		908


//--------------------- SYMBOLS --------------------------

	.type		.nv.reservedSmem.offset0,@object
	.size		.nv.reservedSmem.offset0,0x4
